//
// Generated by NVIDIA NVVM Compiler
//
// Compiler Build ID: CL-36424714
// Cuda compilation tools, release 13.0, V13.0.88
// Based on NVVM 20.0.0
//

.version 9.0
.target sm_100
.address_size 64

	// .globl	_Z13matrix_updatePdS_i
// _ZZ20compute_verificationPdiS_S_E9block_sum has been demoted
.extern .shared .align 16 .b8 shared_data[];

.visible .entry _Z13matrix_updatePdS_i(
	.param .u64 .ptr .align 1 _Z13matrix_updatePdS_i_param_0,
	.param .u64 .ptr .align 1 _Z13matrix_updatePdS_i_param_1,
	.param .u32 _Z13matrix_updatePdS_i_param_2
)
{
	.reg .pred 	%p<13>;
	.reg .b32 	%r<19>;
	.reg .b64 	%rd<17>;
	.reg .b64 	%fd<14>;

	ld.param.u64 	%rd1, [_Z13matrix_updatePdS_i_param_0];
	ld.param.u64 	%rd2, [_Z13matrix_updatePdS_i_param_1];
	ld.param.u32 	%r4, [_Z13matrix_updatePdS_i_param_2];
	mov.u32 	%r5, %ctaid.y;
	mov.u32 	%r6, %ntid.y;
	mov.u32 	%r7, %tid.y;
	mad.lo.s32 	%r8, %r5, %r6, %r7;
	mov.u32 	%r9, %ctaid.x;
	mov.u32 	%r10, %ntid.x;
	mov.u32 	%r11, %tid.x;
	mad.lo.s32 	%r12, %r9, %r10, %r11;
	setp.eq.s32 	%p1, %r8, 0;
	add.s32 	%r13, %r4, -1;
	setp.ge.s32 	%p2, %r8, %r13;
	or.pred  	%p3, %p1, %p2;
	setp.lt.s32 	%p4, %r12, 1;
	or.pred  	%p5, %p4, %p3;
	setp.ge.s32 	%p6, %r12, %r13;
	or.pred  	%p7, %p5, %p6;
	@%p7 bra 	$L__BB0_2;
	cvta.to.global.u64 	%rd3, %rd2;
	cvta.to.global.u64 	%rd4, %rd1;
	mul.lo.s32 	%r14, %r4, %r8;
	add.s32 	%r15, %r14, %r4;
	cvt.s64.s32 	%rd5, %r15;
	cvt.u64.u32 	%rd6, %r12;
	add.s64 	%rd7, %rd5, %rd6;
	shl.b64 	%rd8, %rd7, 3;
	add.s64 	%rd9, %rd3, %rd8;
	ld.global.f64 	%fd1, [%rd9+8];
	ld.global.f64 	%fd2, [%rd9+-8];
	add.s32 	%r16, %r8, -1;
	mul.lo.s32 	%r17, %r4, %r16;
	cvt.s64.s32 	%rd10, %r17;
	add.s64 	%rd11, %rd10, %rd6;
	shl.b64 	%rd12, %rd11, 3;
	add.s64 	%rd13, %rd3, %rd12;
	ld.global.f64 	%fd3, [%rd13+8];
	ld.global.f64 	%fd4, [%rd13+-8];
	setp.gt.f64 	%p8, %fd1, %fd2;
	selp.f64 	%fd5, %fd1, %fd2, %p8;
	selp.f64 	%fd6, %fd2, %fd1, %p8;
	setp.gt.f64 	%p9, %fd6, %fd3;
	selp.f64 	%fd7, %fd6, %fd3, %p9;
	selp.f64 	%fd8, %fd3, %fd6, %p9;
	setp.gt.f64 	%p10, %fd8, %fd4;
	selp.f64 	%fd9, %fd8, %fd4, %p10;
	setp.gt.f64 	%p11, %fd5, %fd7;
	selp.f64 	%fd10, %fd7, %fd5, %p11;
	setp.gt.f64 	%p12, %fd10, %fd9;
	selp.f64 	%fd11, %fd9, %fd10, %p12;
	add.s32 	%r18, %r14, %r12;
	mul.wide.s32 	%rd14, %r18, 8;
	add.s64 	%rd15, %rd3, %rd14;
	ld.global.f64 	%fd12, [%rd15];
	add.f64 	%fd13, %fd12, %fd11;
	add.s64 	%rd16, %rd4, %rd14;
	st.global.f64 	[%rd16], %fd13;
$L__BB0_2:
	ret;

}
	// .globl	_Z20compute_verificationPdiS_S_
.visible .entry _Z20compute_verificationPdiS_S_(
	.param .u64 .ptr .align 1 _Z20compute_verificationPdiS_S__param_0,
	.param .u32 _Z20compute_verificationPdiS_S__param_1,
	.param .u64 .ptr .align 1 _Z20compute_verificationPdiS_S__param_2,
	.param .u64 .ptr .align 1 _Z20compute_verificationPdiS_S__param_3
)
{
	.reg .pred 	%p<10>;
	.reg .b32 	%r<23>;
	.reg .b64 	%rd<12>;
	.reg .b64 	%fd<10>;
	// demoted variable
	.shared .align 8 .b8 _ZZ20compute_verificationPdiS_S_E9block_sum[8192];
	ld.param.u64 	%rd3, [_Z20compute_verificationPdiS_S__param_0];
	ld.param.u32 	%r12, [_Z20compute_verificationPdiS_S__param_1];
	ld.param.u64 	%rd4, [_Z20compute_verificationPdiS_S__param_2];
	ld.param.u64 	%rd5, [_Z20compute_verificationPdiS_S__param_3];
	mov.u32 	%r1, %ctaid.x;
	mov.u32 	%r22, %ntid.x;
	mov.u32 	%r3, %tid.x;
	mad.lo.s32 	%r21, %r1, %r22, %r3;
	shl.b32 	%r13, %r3, 3;
	mov.u32 	%r14, _ZZ20compute_verificationPdiS_S_E9block_sum;
	add.s32 	%r5, %r14, %r13;
	mov.b64 	%rd6, 0;
	st.shared.u64 	[%r5], %rd6;
	bar.sync 	0;
	mul.lo.s32 	%r6, %r12, %r12;
	setp.ge.s32 	%p1, %r21, %r6;
	@%p1 bra 	$L__BB1_6;
	ld.shared.f64 	%fd9, [%r5];
	mov.u32 	%r15, %nctaid.x;
	mul.lo.s32 	%r7, %r22, %r15;
	cvta.to.global.u64 	%rd1, %rd3;
	cvta.to.global.u64 	%rd2, %rd5;
$L__BB1_2:
	div.s32 	%r16, %r21, %r12;
	mul.lo.s32 	%r17, %r16, %r12;
	sub.s32 	%r18, %r21, %r17;
	mul.wide.s32 	%rd7, %r21, 8;
	add.s64 	%rd8, %rd1, %rd7;
	ld.global.f64 	%fd3, [%rd8];
	setp.ne.s32 	%p2, %r16, 37;
	setp.ne.s32 	%p3, %r18, 47;
	or.pred  	%p4, %p2, %p3;
	@%p4 bra 	$L__BB1_4;
	st.global.f64 	[%rd2], %fd3;
$L__BB1_4:
	add.f64 	%fd9, %fd3, %fd9;
	add.s32 	%r21, %r21, %r7;
	setp.lt.s32 	%p5, %r21, %r6;
	@%p5 bra 	$L__BB1_2;
	st.shared.f64 	[%r5], %fd9;
$L__BB1_6:
	bar.sync 	0;
	setp.lt.u32 	%p6, %r22, 2;
	@%p6 bra 	$L__BB1_10;
$L__BB1_7:
	shr.u32 	%r11, %r22, 1;
	setp.ge.u32 	%p7, %r3, %r11;
	@%p7 bra 	$L__BB1_9;
	shl.b32 	%r19, %r11, 3;
	add.s32 	%r20, %r5, %r19;
	ld.shared.f64 	%fd5, [%r20];
	ld.shared.f64 	%fd6, [%r5];
	add.f64 	%fd7, %fd5, %fd6;
	st.shared.f64 	[%r5], %fd7;
$L__BB1_9:
	bar.sync 	0;
	setp.gt.u32 	%p8, %r22, 3;
	mov.u32 	%r22, %r11;
	@%p8 bra 	$L__BB1_7;
$L__BB1_10:
	setp.ne.s32 	%p9, %r3, 0;
	@%p9 bra 	$L__BB1_12;
	ld.shared.f64 	%fd8, [_ZZ20compute_verificationPdiS_S_E9block_sum];
	cvta.to.global.u64 	%rd9, %rd4;
	mul.wide.u32 	%rd10, %r1, 8;
	add.s64 	%rd11, %rd9, %rd10;
	st.global.f64 	[%rd11], %fd8;
$L__BB1_12:
	ret;

}
	// .globl	_Z12finalize_sumPdS_i
.visible .entry _Z12finalize_sumPdS_i(
	.param .u64 .ptr .align 1 _Z12finalize_sumPdS_i_param_0,
	.param .u64 .ptr .align 1 _Z12finalize_sumPdS_i_param_1,
	.param .u32 _Z12finalize_sumPdS_i_param_2
)
{
	.reg .pred 	%p<8>;
	.reg .b32 	%r<15>;
	.reg .b64 	%rd<9>;
	.reg .b64 	%fd<9>;

	ld.param.u64 	%rd1, [_Z12finalize_sumPdS_i_param_0];
	ld.param.u64 	%rd2, [_Z12finalize_sumPdS_i_param_1];
	ld.param.u32 	%r8, [_Z12finalize_sumPdS_i_param_2];
	mov.u32 	%r1, %tid.x;
	mov.u32 	%r2, %ctaid.x;
	mov.u32 	%r14, %ntid.x;
	mad.lo.s32 	%r4, %r2, %r14, %r1;
	setp.ge.u32 	%p1, %r4, %r8;
	mov.f64 	%fd8, 0d0000000000000000;
	@%p1 bra 	$L__BB2_2;
	cvta.to.global.u64 	%rd3, %rd1;
	mul.wide.u32 	%rd4, %r4, 8;
	add.s64 	%rd5, %rd3, %rd4;
	ld.global.f64 	%fd8, [%rd5];
$L__BB2_2:
	shl.b32 	%r9, %r1, 3;
	mov.u32 	%r10, shared_data;
	add.s32 	%r5, %r10, %r9;
	st.shared.f64 	[%r5], %fd8;
	bar.sync 	0;
	setp.lt.u32 	%p2, %r14, 2;
	@%p2 bra 	$L__BB2_6;
$L__BB2_3:
	shr.u32 	%r7, %r14, 1;
	setp.ge.u32 	%p3, %r1, %r7;
	add.s32 	%r11, %r7, %r4;
	setp.ge.u32 	%p4, %r11, %r8;
	or.pred  	%p5, %p3, %p4;
	@%p5 bra 	$L__BB2_5;
	shl.b32 	%r12, %r7, 3;
	add.s32 	%r13, %r5, %r12;
	ld.shared.f64 	%fd4, [%r13];
	ld.shared.f64 	%fd5, [%r5];
	add.f64 	%fd6, %fd4, %fd5;
	st.shared.f64 	[%r5], %fd6;
$L__BB2_5:
	bar.sync 	0;
	setp.gt.u32 	%p6, %r14, 3;
	mov.u32 	%r14, %r7;
	@%p6 bra 	$L__BB2_3;
$L__BB2_6:
	setp.ne.s32 	%p7, %r1, 0;
	@%p7 bra 	$L__BB2_8;
	ld.shared.f64 	%fd7, [shared_data];
	cvta.to.global.u64 	%rd6, %rd2;
	mul.wide.u32 	%rd7, %r2, 8;
	add.s64 	%rd8, %rd6, %rd7;
	st.global.f64 	[%rd8], %fd7;
$L__BB2_8:
	ret;

}


// ===== COMPILED SASS (sm_100) =====

	.target	sm_100

	.elftype	@"ET_EXEC"


//--------------------- .note.nv.tkinfo           --------------------------
	.section	.note.nv.tkinfo,"",@"SHT_NOTE"
	.sectionflags	@"SHF_NOTE_NV_TKINFO"
	.tkinfo
        /*0018*/ 	.word	0x00000002
        /*0030*/ 	.string	""
        /*0030*/ 	.string	"ptxas"
        /*0030*/ 	.string	"Cuda compilation tools, release 13.0, V13.0.88"
        /*0030*/ 	.string	"Build cuda_13.0.r13.0/compiler.36424714_0"
        /*0030*/ 	.string	"-arch sm_100 -m 64 "



//--------------------- .note.nv.cuinfo           --------------------------
	.section	.note.nv.cuinfo,"",@"SHT_NOTE"
	.sectionflags	@"SHF_NOTE_NV_CUINFO"
        /*0018*/ 	.short	0x0002
        /*001a*/ 	.short	0x0064
        /*001c*/ 	.short	0x0082
	.zero		2


//--------------------- .nv.info                  --------------------------
	.section	.nv.info,"",@"SHT_CUDA_INFO"
	.align	4


	//----- nvinfo : EIATTR_REGCOUNT
	.align		4
        /*0000*/ 	.byte	0x04, 0x2f
        /*0002*/ 	.short	(.L_1 - .L_0)
	.align		4
.L_0:
        /*0004*/ 	.word	index@(_Z13matrix_updatePdS_i)
        /*0008*/ 	.word	0x00000014


	//----- nvinfo : EIATTR_FRAME_SIZE
	.align		4
.L_1:
        /*000c*/ 	.byte	0x04, 0x11
        /*000e*/ 	.short	(.L_3 - .L_2)
	.align		4
.L_2:
        /*0010*/ 	.word	index@(_Z13matrix_updatePdS_i)
        /*0014*/ 	.word	0x00000000


	//----- nvinfo : EIATTR_REGCOUNT
	.align		4
.L_3:
        /*0018*/ 	.byte	0x04, 0x2f
        /*001a*/ 	.short	(.L_5 - .L_4)
	.align		4
.L_4:
        /*001c*/ 	.word	index@(_Z20compute_verificationPdiS_S_)
        /*0020*/ 	.word	0x00000017


	//----- nvinfo : EIATTR_FRAME_SIZE
	.align		4
.L_5:
        /*0024*/ 	.byte	0x04, 0x11
        /*0026*/ 	.short	(.L_7 - .L_6)
	.align		4
.L_6:
        /*0028*/ 	.word	index@(_Z20compute_verificationPdiS_S_)
        /*002c*/ 	.word	0x00000000


	//----- nvinfo : EIATTR_REGCOUNT
	.align		4
.L_7:
        /*0030*/ 	.byte	0x04, 0x2f
        /*0032*/ 	.short	(.L_9 - .L_8)
	.align		4
.L_8:
        /*0034*/ 	.word	index@(_Z12finalize_sumPdS_i)
        /*0038*/ 	.word	0x0000000e


	//----- nvinfo : EIATTR_FRAME_SIZE
	.align		4
.L_9:
        /*003c*/ 	.byte	0x04, 0x11
        /*003e*/ 	.short	(.L_11 - .L_10)
	.align		4
.L_10:
        /*0040*/ 	.word	index@(_Z12finalize_sumPdS_i)
        /*0044*/ 	.word	0x00000000


	//----- nvinfo : EIATTR_MIN_STACK_SIZE
	.align		4
.L_11:
        /*0048*/ 	.byte	0x04, 0x12
        /*004a*/ 	.short	(.L_13 - .L_12)
	.align		4
.L_12:
        /*004c*/ 	.word	index@(_Z12finalize_sumPdS_i)
        /*0050*/ 	.word	0x00000000


	//----- nvinfo : EIATTR_MIN_STACK_SIZE
	.align		4
.L_13:
        /*0054*/ 	.byte	0x04, 0x12
        /*0056*/ 	.short	(.L_15 - .L_14)
	.align		4
.L_14:
        /*0058*/ 	.word	index@(_Z20compute_verificationPdiS_S_)
        /*005c*/ 	.word	0x00000000


	//----- nvinfo : EIATTR_MIN_STACK_SIZE
	.align		4
.L_15:
        /*0060*/ 	.byte	0x04, 0x12
        /*0062*/ 	.short	(.L_17 - .L_16)
	.align		4
.L_16:
        /*0064*/ 	.word	index@(_Z13matrix_updatePdS_i)
        /*0068*/ 	.word	0x00000000
.L_17:


//--------------------- .nv.compat                --------------------------
	.section	.nv.compat,"",@"SHT_CUDA_COMPAT_INFO"
	.align	4
        /*0000*/ 	.byte	0x02, 0x09, 0x00, 0x00, 0x02, 0x02, 0x01, 0x00, 0x02, 0x05, 0x05, 0x00, 0x03, 0x07, 0x01, 0x01
        /*0010*/ 	.byte	0x02, 0x03, 0x00, 0x00, 0x02, 0x06, 0x01, 0x00, 0x04, 0x0b, 0x08, 0x00, 0x01, 0x00, 0x00, 0x00
        /*0020*/ 	.byte	0x00, 0x00, 0x00, 0x00


//--------------------- .nv.info._Z12finalize_sumPdS_i --------------------------
	.section	.nv.info._Z12finalize_sumPdS_i,"",@"SHT_CUDA_INFO"
	.sectionflags	@""
	.align	4


	//----- nvinfo : EIATTR_CUDA_API_VERSION
	.align		4
        /*0000*/ 	.byte	0x04, 0x37
        /*0002*/ 	.short	(.L_19 - .L_18)
.L_18:
        /*0004*/ 	.word	0x00000082


	//----- nvinfo : EIATTR_KPARAM_INFO
	.align		4
.L_19:
        /*0008*/ 	.byte	0x04, 0x17
        /*000a*/ 	.short	(.L_21 - .L_20)
.L_20:
        /*000c*/ 	.word	0x00000000
        /*0010*/ 	.short	0x0002
        /*0012*/ 	.short	0x0010
        /*0014*/ 	.byte	0x00, 0xf0, 0x11, 0x00


	//----- nvinfo : EIATTR_KPARAM_INFO
	.align		4
.L_21:
        /*0018*/ 	.byte	0x04, 0x17
        /*001a*/ 	.short	(.L_23 - .L_22)
.L_22:
        /*001c*/ 	.word	0x00000000
        /*0020*/ 	.short	0x0001
        /*0022*/ 	.short	0x0008
        /*0024*/ 	.byte	0x00, 0xf5, 0x21, 0x00


	//----- nvinfo : EIATTR_KPARAM_INFO
	.align		4
.L_23:
        /*0028*/ 	.byte	0x04, 0x17
        /*002a*/ 	.short	(.L_25 - .L_24)
.L_24:
        /*002c*/ 	.word	0x00000000
        /*0030*/ 	.short	0x0000
        /*0032*/ 	.short	0x0000
        /*0034*/ 	.byte	0x00, 0xf5, 0x21, 0x00


	//----- nvinfo : EIATTR_SPARSE_MMA_MASK
	.align		4
.L_25:
        /*0038*/ 	.byte	0x03, 0x50
        /*003a*/ 	.short	0x0000


	//----- nvinfo : EIATTR_MAXREG_COUNT
	.align		4
        /*003c*/ 	.byte	0x03, 0x1b
        /*003e*/ 	.short	0x00ff


	//----- nvinfo : EIATTR_NUM_BARRIERS
	.align		4
        /*0040*/ 	.byte	0x02, 0x4c
        /*0042*/ 	.byte	0x01
	.zero		1


	//----- nvinfo : EIATTR_MERCURY_ISA_VERSION
	.align		4
        /*0044*/ 	.byte	0x03, 0x5f
        /*0046*/ 	.short	0x0101


	//----- nvinfo : EIATTR_VRC_CTA_INIT_COUNT
	.align		4
        /*0048*/ 	.byte	0x02, 0x4a
	.zero		1
	.zero		1


	//----- nvinfo : EIATTR_EXIT_INSTR_OFFSETS
	.align		4
        /*004c*/ 	.byte	0x04, 0x1c
        /*004e*/ 	.short	(.L_27 - .L_26)


	//   ....[0]....
.L_26:
        /*0050*/ 	.word	0x00000250


	//   ....[1]....
        /*0054*/ 	.word	0x000002d0


	//----- nvinfo : EIATTR_CBANK_PARAM_SIZE
	.align		4
.L_27:
        /*0058*/ 	.byte	0x03, 0x19
        /*005a*/ 	.short	0x0014


	//----- nvinfo : EIATTR_PARAM_CBANK
	.align		4
        /*005c*/ 	.byte	0x04, 0x0a
        /*005e*/ 	.short	(.L_29 - .L_28)
	.align		4
.L_28:
        /*0060*/ 	.word	index@(.nv.constant0._Z12finalize_sumPdS_i)
        /*0064*/ 	.short	0x0380
        /*0066*/ 	.short	0x0014


	//----- nvinfo : EIATTR_SW_WAR
	.align		4
.L_29:
        /*0068*/ 	.byte	0x04, 0x36
        /*006a*/ 	.short	(.L_31 - .L_30)
.L_30:
        /*006c*/ 	.word	0x00000008
.L_31:


//--------------------- .nv.info._Z20compute_verificationPdiS_S_ --------------------------
	.section	.nv.info._Z20compute_verificationPdiS_S_,"",@"SHT_CUDA_INFO"
	.sectionflags	@""
	.align	4


	//----- nvinfo : EIATTR_CUDA_API_VERSION
	.align		4
        /*0000*/ 	.byte	0x04, 0x37
        /*0002*/ 	.short	(.L_33 - .L_32)
.L_32:
        /*0004*/ 	.word	0x00000082


	//----- nvinfo : EIATTR_KPARAM_INFO
	.align		4
.L_33:
        /*0008*/ 	.byte	0x04, 0x17
        /*000a*/ 	.short	(.L_35 - .L_34)
.L_34:
        /*000c*/ 	.word	0x00000000
        /*0010*/ 	.short	0x0003
        /*0012*/ 	.short	0x0018
        /*0014*/ 	.byte	0x00, 0xf5, 0x21, 0x00


	//----- nvinfo : EIATTR_KPARAM_INFO
	.align		4
.L_35:
        /*0018*/ 	.byte	0x04, 0x17
        /*001a*/ 	.short	(.L_37 - .L_36)
.L_36:
        /*001c*/ 	.word	0x00000000
        /*0020*/ 	.short	0x0002
        /*0022*/ 	.short	0x0010
        /*0024*/ 	.byte	0x00, 0xf5, 0x21, 0x00


	//----- nvinfo : EIATTR_KPARAM_INFO
	.align		4
.L_37:
        /*0028*/ 	.byte	0x04, 0x17
        /*002a*/ 	.short	(.L_39 - .L_38)
.L_38:
        /*002c*/ 	.word	0x00000000
        /*0030*/ 	.short	0x0001
        /*0032*/ 	.short	0x0008
        /*0034*/ 	.byte	0x00, 0xf0, 0x11, 0x00


	//----- nvinfo : EIATTR_KPARAM_INFO
	.align		4
.L_39:
        /*0038*/ 	.byte	0x04, 0x17
        /*003a*/ 	.short	(.L_41 - .L_40)
.L_40:
        /*003c*/ 	.word	0x00000000
        /*0040*/ 	.short	0x0000
        /*0042*/ 	.short	0x0000
        /*0044*/ 	.byte	0x00, 0xf5, 0x21, 0x00


	//----- nvinfo : EIATTR_SPARSE_MMA_MASK
	.align		4
.L_41:
        /*0048*/ 	.byte	0x03, 0x50
        /*004a*/ 	.short	0x0000


	//----- nvinfo : EIATTR_MAXREG_COUNT
	.align		4
        /*004c*/ 	.byte	0x03, 0x1b
        /*004e*/ 	.short	0x00ff


	//----- nvinfo : EIATTR_NUM_BARRIERS
	.align		4
        /*0050*/ 	.byte	0x02, 0x4c
        /*0052*/ 	.byte	0x01
	.zero		1


	//----- nvinfo : EIATTR_MERCURY_ISA_VERSION
	.align		4
        /*0054*/ 	.byte	0x03, 0x5f
        /*0056*/ 	.short	0x0101


	//----- nvinfo : EIATTR_VRC_CTA_INIT_COUNT
	.align		4
        /*0058*/ 	.byte	0x02, 0x4a
	.zero		1
	.zero		1


	//----- nvinfo : EIATTR_EXIT_INSTR_OFFSETS
	.align		4
        /*005c*/ 	.byte	0x04, 0x1c
        /*005e*/ 	.short	(.L_43 - .L_42)


	//   ....[0]....
.L_42:
        /*0060*/ 	.word	0x000004e0


	//   ....[1]....
        /*0064*/ 	.word	0x00000560


	//----- nvinfo : EIATTR_CRS_STACK_SIZE
	.align		4
.L_43:
        /*0068*/ 	.byte	0x04, 0x1e
        /*006a*/ 	.short	(.L_45 - .L_44)
.L_44:
        /*006c*/ 	.word	0x00000000


	//----- nvinfo : EIATTR_CBANK_PARAM_SIZE
	.align		4
.L_45:
        /*0070*/ 	.byte	0x03, 0x19
        /*0072*/ 	.short	0x0020


	//----- nvinfo : EIATTR_PARAM_CBANK
	.align		4
        /*0074*/ 	.byte	0x04, 0x0a
        /*0076*/ 	.short	(.L_47 - .L_46)
	.align		4
.L_46:
        /*0078*/ 	.word	index@(.nv.constant0._Z20compute_verificationPdiS_S_)
        /*007c*/ 	.short	0x0380
        /*007e*/ 	.short	0x0020


	//----- nvinfo : EIATTR_SW_WAR
	.align		4
.L_47:
        /*0080*/ 	.byte	0x04, 0x36
        /*0082*/ 	.short	(.L_49 - .L_48)
.L_48:
        /*0084*/ 	.word	0x00000008
.L_49:


//--------------------- .nv.info._Z13matrix_updatePdS_i --------------------------
	.section	.nv.info._Z13matrix_updatePdS_i,"",@"SHT_CUDA_INFO"
	.sectionflags	@""
	.align	4


	//----- nvinfo : EIATTR_CUDA_API_VERSION
	.align		4
        /*0000*/ 	.byte	0x04, 0x37
        /*0002*/ 	.short	(.L_51 - .L_50)
.L_50:
        /*0004*/ 	.word	0x00000082


	//----- nvinfo : EIATTR_KPARAM_INFO
	.align		4
.L_51:
        /*0008*/ 	.byte	0x04, 0x17
        /*000a*/ 	.short	(.L_53 - .L_52)
.L_52:
        /*000c*/ 	.word	0x00000000
        /*0010*/ 	.short	0x0002
        /*0012*/ 	.short	0x0010
        /*0014*/ 	.byte	0x00, 0xf0, 0x11, 0x00


	//----- nvinfo : EIATTR_KPARAM_INFO
	.align		4
.L_53:
        /*0018*/ 	.byte	0x04, 0x17
        /*001a*/ 	.short	(.L_55 - .L_54)
.L_54:
        /*001c*/ 	.word	0x00000000
        /*0020*/ 	.short	0x0001
        /*0022*/ 	.short	0x0008
        /*0024*/ 	.byte	0x00, 0xf5, 0x21, 0x00


	//----- nvinfo : EIATTR_KPARAM_INFO
	.align		4
.L_55:
        /*0028*/ 	.byte	0x04, 0x17
        /*002a*/ 	.short	(.L_57 - .L_56)
.L_56:
        /*002c*/ 	.word	0x00000000
        /*0030*/ 	.short	0x0000
        /*0032*/ 	.short	0x0000
        /*0034*/ 	.byte	0x00, 0xf5, 0x21, 0x00


	//----- nvinfo : EIATTR_SPARSE_MMA_MASK
	.align		4
.L_57:
        /*0038*/ 	.byte	0x03, 0x50
        /*003a*/ 	.short	0x0000


	//----- nvinfo : EIATTR_MAXREG_COUNT
	.align		4
        /*003c*/ 	.byte	0x03, 0x1b
        /*003e*/ 	.short	0x00ff


	//----- nvinfo : EIATTR_MERCURY_ISA_VERSION
	.align		4
        /*0040*/ 	.byte	0x03, 0x5f
        /*0042*/ 	.short	0x0101


	//----- nvinfo : EIATTR_VRC_CTA_INIT_COUNT
	.align		4
        /*0044*/ 	.byte	0x02, 0x4a
	.zero		1
	.zero		1


	//----- nvinfo : EIATTR_EXIT_INSTR_OFFSETS
	.align		4
        /*0048*/ 	.byte	0x04, 0x1c
        /*004a*/ 	.short	(.L_59 - .L_58)


	//   ....[0]....
.L_58:
        /*004c*/ 	.word	0x000000f0


	//   ....[1]....
        /*0050*/ 	.word	0x000003c0


	//----- nvinfo : EIATTR_CBANK_PARAM_SIZE
	.align		4
.L_59:
        /*0054*/ 	.byte	0x03, 0x19
        /*0056*/ 	.short	0x0014


	//----- nvinfo : EIATTR_PARAM_CBANK
	.align		4
        /*0058*/ 	.byte	0x04, 0x0a
        /*005a*/ 	.short	(.L_61 - .L_60)
	.align		4
.L_60:
        /*005c*/ 	.word	index@(.nv.constant0._Z13matrix_updatePdS_i)
        /*0060*/ 	.short	0x0380
        /*0062*/ 	.short	0x0014


	//----- nvinfo : EIATTR_SW_WAR
	.align		4
.L_61:
        /*0064*/ 	.byte	0x04, 0x36
        /*0066*/ 	.short	(.L_63 - .L_62)
.L_62:
        /*0068*/ 	.word	0x00000008
.L_63:


//--------------------- .nv.callgraph             --------------------------
	.section	.nv.callgraph,"",@"SHT_CUDA_CALLGRAPH"
	.align	4
	.sectionentsize	8
	.align		4
        /*0000*/ 	.word	0x00000000
	.align		4
        /*0004*/ 	.word	0xffffffff
	.align		4
        /*0008*/ 	.word	0x00000000
	.align		4
        /*000c*/ 	.word	0xfffffffe
	.align		4
        /*0010*/ 	.word	0x00000000
	.align		4
        /*0014*/ 	.word	0xfffffffd
	.align		4
        /*0018*/ 	.word	0x00000000
	.align		4
        /*001c*/ 	.word	0xfffffffc


//--------------------- .text._Z12finalize_sumPdS_i --------------------------
	.section	.text._Z12finalize_sumPdS_i,"ax",@progbits
	.align	128
        .global         _Z12finalize_sumPdS_i
        .type           _Z12finalize_sumPdS_i,@function
        .size           _Z12finalize_sumPdS_i,(.L_x_11 - _Z12finalize_sumPdS_i)
        .other          _Z12finalize_sumPdS_i,@"STO_CUDA_ENTRY STV_DEFAULT"
_Z12finalize_sumPdS_i:
.text._Z12finalize_sumPdS_i:
[----:B------:R-:W-:Y:S01]  /*0000*/  LDC R1, c[0x0][0x37c] ;  /* 0x0000df00ff017b82 */ /* 0x000fe20000000800 */
[----:B------:R-:W0:Y:S01]  /*0010*/  S2R R8, SR_TID.X ;  /* 0x0000000000087919 */ /* 0x000e220000002100 */
[----:B------:R-:W0:Y:S01]  /*0020*/  LDCU UR8, c[0x0][0x360] ;  /* 0x00006c00ff0877ac */ /* 0x000e220008000800 */
[----:B------:R-:W-:Y:S01]  /*0030*/  CS2R R2, SRZ ;  /* 0x0000000000027805 */ /* 0x000fe2000001ff00 */
[----:B------:R-:W0:Y:S01]  /*0040*/  S2R R11, SR_CTAID.X ;  /* 0x00000000000b7919 */ /* 0x000e220000002500 */
[----:B------:R-:W1:Y:S01]  /*0050*/  LDCU UR4, c[0x0][0x390] ;  /* 0x00007200ff0477ac */ /* 0x000e620008000800 */
[----:B------:R-:W2:Y:S01]  /*0060*/  LDCU.64 UR6, c[0x0][0x358] ;  /* 0x00006b00ff0677ac */ /* 0x000ea20008000a00 */
[----:B0-----:R-:W-:-:S05]  /*0070*/  IMAD R7, R11, UR8, R8 ;  /* 0x000000080b077c24 */ /* 0x001fca000f8e0208 */
[----:B-1----:R-:W-:-:S13]  /*0080*/  ISETP.GE.U32.AND P0, PT, R7, UR4, PT ;  /* 0x0000000407007c0c */ /* 0x002fda000bf06070 */
[----:B------:R-:W0:Y:S02]  /*0090*/  @!P0 LDC.64 R4, c[0x0][0x380] ;  /* 0x0000e000ff048b82 */ /* 0x000e240000000a00 */
[----:B0-----:R-:W-:-:S05]  /*00a0*/  @!P0 IMAD.WIDE.U32 R4, R7, 0x8, R4 ;  /* 0x0000000807048825 */ /* 0x001fca00078e0004 */
[----:B--2---:R-:W2:Y:S01]  /*00b0*/  @!P0 LDG.E.64 R2, desc[UR6][R4.64] ;  /* 0x0000000604028981 */ /* 0x004ea2000c1e1b00 */
[----:B------:R-:W0:Y:S01]  /*00c0*/  S2UR UR5, SR_CgaCtaId ;  /* 0x00000000000579c3 */ /* 0x000e220000008800 */
[----:B------:R-:W-:Y:S01]  /*00d0*/  IMAD.U32 R0, RZ, RZ, UR8 ;  /* 0x00000008ff007e24 */ /* 0x000fe2000f8e00ff */
[----:B------:R-:W-:Y:S01]  /*00e0*/  UMOV UR4, 0x400 ;  /* 0x0000040000047882 */ /* 0x000fe20000000000 */
[----:B------:R-:W-:-:S03]  /*00f0*/  ISETP.NE.AND P1, PT, R8, RZ, PT ;  /* 0x000000ff0800720c */ /* 0x000fc60003f25270 */
[----:B------:R-:W-:Y:S01]  /*0100*/  ISETP.GE.U32.AND P0, PT, R0, 0x2, PT ;  /* 0x000000020000780c */ /* 0x000fe20003f06070 */
[----:B0-----:R-:W-:-:S06]  /*0110*/  ULEA UR4, UR5, UR4, 0x18 ;  /* 0x0000000405047291 */ /* 0x001fcc000f8ec0ff */
[----:B------:R-:W-:-:S05]  /*0120*/  LEA R9, R8, UR4, 0x3 ;  /* 0x0000000408097c11 */ /* 0x000fca000f8e18ff */
[----:B--2---:R0:W-:Y:S01]  /*0130*/  STS.64 [R9], R2 ;  /* 0x0000000209007388 */ /* 0x0041e20000000a00 */
[----:B------:R-:W-:Y:S06]  /*0140*/  BAR.SYNC.DEFER_BLOCKING 0x0 ;  /* 0x0000000000007b1d */ /* 0x000fec0000010000 */
[----:B------:R-:W-:Y:S05]  /*0150*/  @!P0 BRA `(.L_x_0) ;  /* 0x00000000003c8947 */ /* 0x000fea0003800000 */
[----:B------:R-:W1:Y:S01]  /*0160*/  LDCU UR4, c[0x0][0x390] ;  /* 0x00007200ff0477ac */ /* 0x000e620008000800 */
[----:B------:R-:W-:Y:S01]  /*0170*/  NOP ;  /* 0x0000000000007918 */ /* 0x000fe20000000000 */
.L_x_1:
[----:B------:R-:W-:-:S05]  /*0180*/  SHF.R.U32.HI R10, RZ, 0x1, R0 ;  /* 0x00000001ff0a7819 */ /* 0x000fca0000011600 */
[----:B0-----:R-:W-:-:S05]  /*0190*/  IMAD.IADD R2, R7, 0x1, R10 ;  /* 0x0000000107027824 */ /* 0x001fca00078e020a */
[----:B-1----:R-:W-:-:S04]  /*01a0*/  ISETP.GE.U32.AND P0, PT, R2, UR4, PT ;  /* 0x0000000402007c0c */ /* 0x002fc8000bf06070 */
[----:B------:R-:W-:-:S13]  /*01b0*/  ISETP.GE.U32.OR P0, PT, R8, R10, P0 ;  /* 0x0000000a0800720c */ /* 0x000fda0000706470 */
[----:B------:R-:W-:Y:S01]  /*01c0*/  @!P0 IMAD R6, R10, 0x8, R9 ;  /* 0x000000080a068824 */ /* 0x000fe200078e0209 */
[----:B------:R-:W-:Y:S04]  /*01d0*/  @!P0 LDS.64 R4, [R9] ;  /* 0x0000000009048984 */ /* 0x000fe80000000a00 */
[----:B------:R-:W0:Y:S02]  /*01e0*/  @!P0 LDS.64 R2, [R6] ;  /* 0x0000000006028984 */ /* 0x000e240000000a00 */
[----:B0-----:R-:W-:-:S07]  /*01f0*/  @!P0 DADD R2, R2, R4 ;  /* 0x0000000002028229 */ /* 0x001fce0000000004 */
[----:B------:R2:W-:Y:S01]  /*0200*/  @!P0 STS.64 [R9], R2 ;  /* 0x0000000209008388 */ /* 0x0005e20000000a00 */
[----:B------:R-:W-:Y:S01]  /*0210*/  BAR.SYNC.DEFER_BLOCKING 0x0 ;  /* 0x0000000000007b1d */ /* 0x000fe20000010000 */
[----:B------:R-:W-:Y:S01]  /*0220*/  ISETP.GT.U32.AND P0, PT, R0, 0x3, PT ;  /* 0x000000030000780c */ /* 0x000fe20003f04070 */
[----:B------:R-:W-:-:S12]  /*0230*/  IMAD.MOV.U32 R0, RZ, RZ, R10 ;  /* 0x000000ffff007224 */ /* 0x000fd800078e000a */
[----:B--2---:R-:W-:Y:S05]  /*0240*/  @P0 BRA `(.L_x_1) ;  /* 0xfffffffc00cc0947 */ /* 0x004fea000383ffff */
.L_x_0:
[----:B------:R-:W-:Y:S05]  /*0250*/  @P1 EXIT ;  /* 0x000000000000194d */ /* 0x000fea0003800000 */
[----:B------:R-:W1:Y:S01]  /*0260*/  S2UR UR5, SR_CgaCtaId ;  /* 0x00000000000579c3 */ /* 0x000e620000008800 */
[----:B------:R-:W-:-:S07]  /*0270*/  UMOV UR4, 0x400 ;  /* 0x0000040000047882 */ /* 0x000fce0000000000 */
[----:B------:R-:W2:Y:S01]  /*0280*/  LDC.64 R4, c[0x0][0x388] ;  /* 0x0000e200ff047b82 */ /* 0x000ea20000000a00 */
[----:B-1----:R-:W-:Y:S01]  /*0290*/  ULEA UR4, UR5, UR4, 0x18 ;  /* 0x0000000405047291 */ /* 0x002fe2000f8ec0ff */
[----:B--2---:R-:W-:-:S08]  /*02a0*/  IMAD.WIDE.U32 R4, R11, 0x8, R4 ;  /* 0x000000080b047825 */ /* 0x004fd000078e0004 */
[----:B0-----:R-:W0:Y:S04]  /*02b0*/  LDS.64 R2, [UR4] ;  /* 0x00000004ff027984 */ /* 0x001e280008000a00 */
[----:B0-----:R-:W-:Y:S01]  /*02c0*/  STG.E.64 desc[UR6][R4.64], R2 ;  /* 0x0000000204007986 */ /* 0x001fe2000c101b06 */
[----:B------:R-:W-:Y:S05]  /*02d0*/  EXIT ;  /* 0x000000000000794d */ /* 0x000fea0003800000 */
.L_x_2:
[----:B------:R-:W-:-:S00]  /*02e0*/  BRA `(.L_x_2) ;  /* 0xfffffffc00fc7947 */ /* 0x000fc0000383ffff */
[----:B------:R-:W-:-:S00]  /*02f0*/  NOP ;  /* 0x0000000000007918 */ /* 0x000fc00000000000 */
        /* <DEDUP_REMOVED lines=8> */
.L_x_11:


//--------------------- .text._Z20compute_verificationPdiS_S_ --------------------------
	.section	.text._Z20compute_verificationPdiS_S_,"ax",@progbits
	.align	128
        .global         _Z20compute_verificationPdiS_S_
        .type           _Z20compute_verificationPdiS_S_,@function
        .size           _Z20compute_verificationPdiS_S_,(.L_x_12 - _Z20compute_verificationPdiS_S_)
        .other          _Z20compute_verificationPdiS_S_,@"STO_CUDA_ENTRY STV_DEFAULT"
_Z20compute_verificationPdiS_S_:
.text._Z20compute_verificationPdiS_S_:
[----:B------:R-:W-:Y:S01]  /*0000*/  LDC R1, c[0x0][0x37c] ;  /* 0x0000df00ff017b82 */ /* 0x000fe20000000800 */
[----:B------:R-:W0:Y:S07]  /*0010*/  S2R R7, SR_TID.X ;  /* 0x0000000000077919 */ /* 0x000e2e0000002100 */
[----:B------:R-:W1:Y:S01]  /*0020*/  LDC R2, c[0x0][0x388] ;  /* 0x0000e200ff027b82 */ /* 0x000e620000000800 */
[----:B------:R-:W2:Y:S01]  /*0030*/  LDCU UR8, c[0x0][0x360] ;  /* 0x00006c00ff0877ac */ /* 0x000ea20008000800 */
[----:B------:R-:W-:Y:S01]  /*0040*/  BSSY.RECONVERGENT B0, `(.L_x_3) ;  /* 0x000003a000007945 */ /* 0x000fe20003800200 */
[----:B------:R-:W0:Y:S01]  /*0050*/  S2R R0, SR_CTAID.X ;  /* 0x0000000000007919 */ /* 0x000e220000002500 */
[----:B------:R-:W-:Y:S01]  /*0060*/  UMOV UR4, 0x400 ;  /* 0x0000040000047882 */ /* 0x000fe20000000000 */
[----:B------:R-:W3:Y:S03]  /*0070*/  LDCU.64 UR6, c[0x0][0x358] ;  /* 0x00006b00ff0677ac */ /* 0x000ee60008000a00 */
[----:B------:R-:W4:Y:S01]  /*0080*/  S2UR UR5, SR_CgaCtaId ;  /* 0x00000000000579c3 */ /* 0x000f220000008800 */
[----:B--2---:R-:W-:-:S02]  /*0090*/  IMAD.U32 R6, RZ, RZ, UR8 ;  /* 0x00000008ff067e24 */ /* 0x004fc4000f8e00ff */
[----:B-1----:R-:W-:Y:S01]  /*00a0*/  IMAD R8, R2, R2, RZ ;  /* 0x0000000202087224 */ /* 0x002fe200078e02ff */
[----:B----4-:R-:W-:Y:S01]  /*00b0*/  ULEA UR4, UR5, UR4, 0x18 ;  /* 0x0000000405047291 */ /* 0x010fe2000f8ec0ff */
[----:B0-----:R-:W-:-:S05]  /*00c0*/  IMAD R16, R0, UR8, R7 ;  /* 0x0000000800107c24 */ /* 0x001fca000f8e0207 */
[----:B------:R-:W-:Y:S02]  /*00d0*/  LEA R9, R7, UR4, 0x3 ;  /* 0x0000000407097c11 */ /* 0x000fe4000f8e18ff */
[----:B------:R-:W-:-:S03]  /*00e0*/  ISETP.GE.AND P0, PT, R16, R8, PT ;  /* 0x000000081000720c */ /* 0x000fc60003f06270 */
[----:B------:R0:W-:Y:S01]  /*00f0*/  STS.64 [R9], RZ ;  /* 0x000000ff09007388 */ /* 0x0001e20000000a00 */
[----:B------:R-:W-:Y:S09]  /*0100*/  BAR.SYNC.DEFER_BLOCKING 0x0 ;  /* 0x0000000000007b1d */ /* 0x000ff20000010000 */
[----:B0--3--:R-:W-:Y:S05]  /*0110*/  @P0 BRA `(.L_x_4) ;  /* 0x0000000000b00947 */ /* 0x009fea0003800000 */
[----:B------:R-:W-:Y:S01]  /*0120*/  IABS R12, R2 ;  /* 0x00000002000c7213 */ /* 0x000fe20000000000 */
[----:B------:R0:W1:Y:S01]  /*0130*/  LDS.64 R4, [R9] ;  /* 0x0000000009047984 */ /* 0x0000620000000a00 */
[----:B------:R-:W2:Y:S01]  /*0140*/  LDC R13, c[0x0][0x388] ;  /* 0x0000e200ff0d7b82 */ /* 0x000ea20000000800 */
[----:B------:R-:W3:Y:S01]  /*0150*/  LDCU UR4, c[0x0][0x370] ;  /* 0x00006e00ff0477ac */ /* 0x000ee20008000800 */
[----:B------:R-:W4:Y:S01]  /*0160*/  I2F.RP R10, R12 ;  /* 0x0000000c000a7306 */ /* 0x000f220000209400 */
[----:B------:R-:W-:Y:S01]  /*0170*/  IMAD.MOV.U32 R14, RZ, RZ, RZ ;  /* 0x000000ffff0e7224 */ /* 0x000fe200078e00ff */
[----:B------:R-:W-:Y:S04]  /*0180*/  BSSY.RECONVERGENT B1, `(.L_x_5) ;  /* 0x0000024000017945 */ /* 0x000fe80003800200 */
[----:B------:R-:W0:Y:S02]  /*0190*/  LDC.64 R2, c[0x0][0x380] ;  /* 0x0000e000ff027b82 */ /* 0x000e240000000a00 */
[----:B----4-:R-:W4:Y:S02]  /*01a0*/  MUFU.RCP R10, R10 ;  /* 0x0000000a000a7308 */ /* 0x010f240000001000 */
[----:B----4-:R-:W-:-:S06]  /*01b0*/  VIADD R11, R10, 0xffffffe ;  /* 0x0ffffffe0a0b7836 */ /* 0x010fcc0000000000 */
[----:B------:R-:W4:Y:S02]  /*01c0*/  F2I.FTZ.U32.TRUNC.NTZ R15, R11 ;  /* 0x0000000b000f7305 */ /* 0x000f24000021f000 */
[----:B----4-:R-:W-:-:S04]  /*01d0*/  IMAD.MOV R17, RZ, RZ, -R15 ;  /* 0x000000ffff117224 */ /* 0x010fc800078e0a0f */
[----:B------:R-:W-:-:S04]  /*01e0*/  IMAD R17, R17, R12, RZ ;  /* 0x0000000c11117224 */ /* 0x000fc800078e02ff */
[----:B------:R-:W-:-:S04]  /*01f0*/  IMAD.HI.U32 R14, R15, R17, R14 ;  /* 0x000000110f0e7227 */ /* 0x000fc800078e000e */
[----:B0123--:R-:W-:-:S07]  /*0200*/  IMAD R15, R6, UR4, RZ ;  /* 0x00000004060f7c24 */ /* 0x00ffce000f8e02ff */
.L_x_6:
[----:B------:R-:W-:-:S06]  /*0210*/  IMAD.WIDE R10, R16, 0x8, R2 ;  /* 0x00000008100a7825 */ /* 0x000fcc00078e0202 */
[----:B------:R-:W2:Y:S01]  /*0220*/  LDG.E.64 R10, desc[UR6][R10.64] ;  /* 0x000000060a0a7981 */ /* 0x000ea2000c1e1b00 */
[----:B------:R-:W-:Y:S02]  /*0230*/  IABS R19, R16 ;  /* 0x0000001000137213 */ /* 0x000fe40000000000 */
[----:B------:R-:W-:-:S03]  /*0240*/  IABS R20, R13 ;  /* 0x0000000d00147213 */ /* 0x000fc60000000000 */
[----:B------:R-:W-:-:S05]  /*0250*/  IMAD.HI.U32 R17, R14, R19, RZ ;  /* 0x000000130e117227 */ /* 0x000fca00078e00ff */
[----:B------:R-:W-:-:S05]  /*0260*/  IADD3 R18, PT, PT, -R17, RZ, RZ ;  /* 0x000000ff11127210 */ /* 0x000fca0007ffe1ff */
[----:B------:R-:W-:Y:S01]  /*0270*/  IMAD R19, R20, R18, R19 ;  /* 0x0000001214137224 */ /* 0x000fe200078e0213 */
[----:B------:R-:W-:-:S04]  /*0280*/  LOP3.LUT R18, R16, R13, RZ, 0x3c, !PT ;  /* 0x0000000d10127212 */ /* 0x000fc800078e3cff */
[----:B------:R-:W-:Y:S02]  /*0290*/  ISETP.GT.U32.AND P2, PT, R12, R19, PT ;  /* 0x000000130c00720c */ /* 0x000fe40003f44070 */
[----:B------:R-:W-:-:S11]  /*02a0*/  ISETP.GE.AND P1, PT, R18, RZ, PT ;  /* 0x000000ff1200720c */ /* 0x000fd60003f26270 */
[----:B------:R-:W-:Y:S02]  /*02b0*/  @!P2 IMAD.IADD R19, R19, 0x1, -R20 ;  /* 0x000000011313a824 */ /* 0x000fe400078e0a14 */
[----:B------:R-:W-:Y:S01]  /*02c0*/  @!P2 VIADD R17, R17, 0x1 ;  /* 0x000000011111a836 */ /* 0x000fe20000000000 */
[----:B------:R-:W-:Y:S02]  /*02d0*/  ISETP.NE.AND P2, PT, R13, RZ, PT ;  /* 0x000000ff0d00720c */ /* 0x000fe40003f45270 */
[----:B------:R-:W-:-:S13]  /*02e0*/  ISETP.GE.U32.AND P0, PT, R19, R12, PT ;  /* 0x0000000c1300720c */ /* 0x000fda0003f06070 */
[----:B------:R-:W-:-:S05]  /*02f0*/  @P0 VIADD R17, R17, 0x1 ;  /* 0x0000000111110836 */ /* 0x000fca0000000000 */
[----:B------:R-:W-:Y:S02]  /*0300*/  @!P1 IADD3 R17, PT, PT, -R17, RZ, RZ ;  /* 0x000000ff11119210 */ /* 0x000fe40007ffe1ff */
[----:B------:R-:W-:-:S05]  /*0310*/  @!P2 LOP3.LUT R17, RZ, R13, RZ, 0x33, !PT ;  /* 0x0000000dff11a212 */ /* 0x000fca00078e33ff */
[----:B------:R-:W-:-:S04]  /*0320*/  IMAD.MOV R18, RZ, RZ, -R17 ;  /* 0x000000ffff127224 */ /* 0x000fc800078e0a11 */
[--C-:B------:R-:W-:Y:S02]  /*0330*/  IMAD R18, R13, R18, R16.reuse ;  /* 0x000000120d127224 */ /* 0x100fe400078e0210 */
[----:B------:R-:W-:-:S03]  /*0340*/  IMAD.IADD R16, R15, 0x1, R16 ;  /* 0x000000010f107824 */ /* 0x000fc600078e0210 */
[----:B------:R-:W-:-:S04]  /*0350*/  ISETP.NE.AND P0, PT, R18, 0x2f, PT ;  /* 0x0000002f1200780c */ /* 0x000fc80003f05270 */
[----:B------:R-:W-:-:S13]  /*0360*/  ISETP.NE.OR P0, PT, R17, 0x25, P0 ;  /* 0x000000251100780c */ /* 0x000fda0000705670 */
[----:B------:R-:W2:Y:S02]  /*0370*/  @!P0 LDC.64 R18, c[0x0][0x398] ;  /* 0x0000e600ff128b82 */ /* 0x000ea40000000a00 */
[----:B--2---:R0:W-:Y:S01]  /*0380*/  @!P0 STG.E.64 desc[UR6][R18.64], R10 ;  /* 0x0000000a12008986 */ /* 0x0041e2000c101b06 */
[----:B------:R-:W-:Y:S01]  /*0390*/  ISETP.GE.AND P0, PT, R16, R8, PT ;  /* 0x000000081000720c */ /* 0x000fe20003f06270 */
[----:B------:R-:W-:-:S12]  /*03a0*/  DADD R4, R10, R4 ;  /* 0x000000000a047229 */ /* 0x000fd80000000004 */
[----:B0-----:R-:W-:Y:S05]  /*03b0*/  @!P0 BRA `(.L_x_6) ;  /* 0xfffffffc00948947 */ /* 0x001fea000383ffff */
[----:B------:R-:W-:Y:S05]  /*03c0*/  BSYNC.RECONVERGENT B1 ;  /* 0x0000000000017941 */ /* 0x000fea0003800200 */
.L_x_5:
[----:B------:R0:W-:Y:S02]  /*03d0*/  STS.64 [R9], R4 ;  /* 0x0000000409007388 */ /* 0x0001e40000000a00 */
.L_x_4:
[----:B------:R-:W-:Y:S05]  /*03e0*/  BSYNC.RECONVERGENT B0 ;  /* 0x0000000000007941 */ /* 0x000fea0003800200 */
.L_x_3:
[----:B------:R-:W-:Y:S01]  /*03f0*/  BAR.SYNC.DEFER_BLOCKING 0x0 ;  /* 0x0000000000007b1d */ /* 0x000fe20000010000 */
[----:B------:R-:W-:Y:S02]  /*0400*/  ISETP.GE.U32.AND P1, PT, R6, 0x2, PT ;  /* 0x000000020600780c */ /* 0x000fe40003f26070 */
[----:B------:R-:W-:-:S11]  /*0410*/  ISETP.NE.AND P0, PT, R7, RZ, PT ;  /* 0x000000ff0700720c */ /* 0x000fd60003f05270 */
[----:B------:R-:W-:Y:S05]  /*0420*/  @!P1 BRA `(.L_x_7) ;  /* 0x00000000002c9947 */ /* 0x000fea0003800000 */
.L_x_8:
[----:B------:R-:W-:-:S04]  /*0430*/  SHF.R.U32.HI R10, RZ, 0x1, R6 ;  /* 0x00000001ff0a7819 */ /* 0x000fc80000011606 */
[----:B------:R-:W-:-:S13]  /*0440*/  ISETP.GE.U32.AND P1, PT, R7, R10, PT ;  /* 0x0000000a0700720c */ /* 0x000fda0003f26070 */
[----:B------:R-:W-:Y:S01]  /*0450*/  @!P1 LEA R8, R10, R9, 0x3 ;  /* 0x000000090a089211 */ /* 0x000fe200078e18ff */
[----:B0-----:R-:W-:Y:S04]  /*0460*/  @!P1 LDS.64 R4, [R9] ;  /* 0x0000000009049984 */ /* 0x001fe80000000a00 */
[----:B------:R-:W0:Y:S02]  /*0470*/  @!P1 LDS.64 R2, [R8] ;  /* 0x0000000008029984 */ /* 0x000e240000000a00 */
[----:B0-----:R-:W-:-:S07]  /*0480*/  @!P1 DADD R2, R2, R4 ;  /* 0x0000000002029229 */ /* 0x001fce0000000004 */
[----:B------:R1:W-:Y:S01]  /*0490*/  @!P1 STS.64 [R9], R2 ;  /* 0x0000000209009388 */ /* 0x0003e20000000a00 */
[----:B------:R-:W-:Y:S01]  /*04a0*/  BAR.SYNC.DEFER_BLOCKING 0x0 ;  /* 0x0000000000007b1d */ /* 0x000fe20000010000 */
[----:B------:R-:W-:Y:S01]  /*04b0*/  ISETP.GT.U32.AND P1, PT, R6, 0x3, PT ;  /* 0x000000030600780c */ /* 0x000fe20003f24070 */
[----:B------:R-:W-:-:S12]  /*04c0*/  IMAD.MOV.U32 R6, RZ, RZ, R10 ;  /* 0x000000ffff067224 */ /* 0x000fd800078e000a */
[----:B-1----:R-:W-:Y:S05]  /*04d0*/  @P1 BRA `(.L_x_8) ;  /* 0xfffffffc00d41947 */ /* 0x002fea000383ffff */
.L_x_7:
[----:B------:R-:W-:Y:S05]  /*04e0*/  @P0 EXIT ;  /* 0x000000000000094d */ /* 0x000fea0003800000 */
[----:B------:R-:W1:Y:S01]  /*04f0*/  S2UR UR5, SR_CgaCtaId ;  /* 0x00000000000579c3 */ /* 0x000e620000008800 */
[----:B------:R-:W-:-:S07]  /*0500*/  UMOV UR4, 0x400 ;  /* 0x0000040000047882 */ /* 0x000fce0000000000 */
[----:B0-----:R-:W0:Y:S01]  /*0510*/  LDC.64 R4, c[0x0][0x390] ;  /* 0x0000e400ff047b82 */ /* 0x001e220000000a00 */
[----:B-1----:R-:W-:Y:S01]  /*0520*/  ULEA UR4, UR5, UR4, 0x18 ;  /* 0x0000000405047291 */ /* 0x002fe2000f8ec0ff */
[----:B0-----:R-:W-:-:S08]  /*0530*/  IMAD.WIDE.U32 R4, R0, 0x8, R4 ;  /* 0x0000000800047825 */ /* 0x001fd000078e0004 */
[----:B------:R-:W0:Y:S04]  /*0540*/  LDS.64 R2, [UR4] ;  /* 0x00000004ff027984 */ /* 0x000e280008000a00 */
[----:B0-----:R-:W-:Y:S01]  /*0550*/  STG.E.64 desc[UR6][R4.64], R2 ;  /* 0x0000000204007986 */ /* 0x001fe2000c101b06 */
[----:B------:R-:W-:Y:S05]  /*0560*/  EXIT ;  /* 0x000000000000794d */ /* 0x000fea0003800000 */
.L_x_9:
        /* <DEDUP_REMOVED lines=9> */
.L_x_12:


//--------------------- .text._Z13matrix_updatePdS_i --------------------------
	.section	.text._Z13matrix_updatePdS_i,"ax",@progbits
	.align	128
        .global         _Z13matrix_updatePdS_i
        .type           _Z13matrix_updatePdS_i,@function
        .size           _Z13matrix_updatePdS_i,(.L_x_13 - _Z13matrix_updatePdS_i)
        .other          _Z13matrix_updatePdS_i,@"STO_CUDA_ENTRY STV_DEFAULT"
_Z13matrix_updatePdS_i:
.text._Z13matrix_updatePdS_i:
[----:B------:R-:W-:Y:S01]  /*0000*/  LDC R1, c[0x0][0x37c] ;  /* 0x0000df00ff017b82 */ /* 0x000fe20000000800 */
[----:B------:R-:W0:Y:S07]  /*0010*/  S2R R3, SR_TID.Y ;  /* 0x0000000000037919 */ /* 0x000e2e0000002200 */
[----:B------:R-:W0:Y:S01]  /*0020*/  S2UR UR4, SR_CTAID.Y ;  /* 0x00000000000479c3 */ /* 0x000e220000002600 */
[----:B------:R-:W1:Y:S07]  /*0030*/  S2R R4, SR_TID.X ;  /* 0x0000000000047919 */ /* 0x000e6e0000002100 */
[----:B------:R-:W0:Y:S08]  /*0040*/  LDC R0, c[0x0][0x364] ;  /* 0x0000d900ff007b82 */ /* 0x000e300000000800 */
[----:B------:R-:W2:Y:S08]  /*0050*/  LDC R16, c[0x0][0x390] ;  /* 0x0000e400ff107b82 */ /* 0x000eb00000000800 */
[----:B------:R-:W1:Y:S08]  /*0060*/  S2UR UR5, SR_CTAID.X ;  /* 0x00000000000579c3 */ /* 0x000e700000002500 */
[----:B------:R-:W1:Y:S01]  /*0070*/  LDC R17, c[0x0][0x360] ;  /* 0x0000d800ff117b82 */ /* 0x000e620000000800 */
[----:B0-----:R-:W-:-:S02]  /*0080*/  IMAD R0, R0, UR4, R3 ;  /* 0x0000000400007c24 */ /* 0x001fc4000f8e0203 */
[----:B--2---:R-:W-:-:S05]  /*0090*/  VIADD R2, R16, 0xffffffff ;  /* 0xffffffff10027836 */ /* 0x004fca0000000000 */
[----:B------:R-:W-:-:S04]  /*00a0*/  ISETP.GE.AND P0, PT, R0, R2, PT ;  /* 0x000000020000720c */ /* 0x000fc80003f06270 */
[----:B------:R-:W-:Y:S01]  /*00b0*/  ISETP.EQ.OR P0, PT, R0, RZ, P0 ;  /* 0x000000ff0000720c */ /* 0x000fe20000702670 */
[----:B-1----:R-:W-:-:S05]  /*00c0*/  IMAD R17, R17, UR5, R4 ;  /* 0x0000000511117c24 */ /* 0x002fca000f8e0204 */
[----:B------:R-:W-:-:S04]  /*00d0*/  ISETP.LT.OR P0, PT, R17, 0x1, P0 ;  /* 0x000000011100780c */ /* 0x000fc80000701670 */
[----:B------:R-:W-:-:S13]  /*00e0*/  ISETP.GE.OR P0, PT, R17, R2, P0 ;  /* 0x000000021100720c */ /* 0x000fda0000706670 */
[----:B------:R-:W-:Y:S05]  /*00f0*/  @P0 EXIT ;  /* 0x000000000000094d */ /* 0x000fea0003800000 */
[----:B------:R-:W0:Y:S01]  /*0100*/  LDCU.64 UR6, c[0x0][0x388] ;  /* 0x00007100ff0677ac */ /* 0x000e220008000a00 */
[C---:B------:R-:W-:Y:S01]  /*0110*/  IMAD R2, R0.reuse, R16, R16 ;  /* 0x0000001000027224 */ /* 0x040fe200078e0210 */
[----:B------:R-:W1:Y:S01]  /*0120*/  LDC.64 R14, c[0x0][0x388] ;  /* 0x0000e200ff0e7b82 */ /* 0x000e620000000a00 */
[----:B------:R-:W-:Y:S01]  /*0130*/  VIADD R3, R0, 0xffffffff ;  /* 0xffffffff00037836 */ /* 0x000fe20000000000 */
[----:B------:R-:W2:Y:S02]  /*0140*/  LDCU.64 UR4, c[0x0][0x358] ;  /* 0x00006b00ff0477ac */ /* 0x000ea40008000a00 */
[----:B------:R-:W-:-:S04]  /*0150*/  IADD3 R4, P0, PT, R17, R2, RZ ;  /* 0x0000000211047210 */ /* 0x000fc80007f1e0ff */
[----:B------:R-:W-:Y:S01]  /*0160*/  LEA.HI.X.SX32 R5, R2, RZ, 0x1, P0 ;  /* 0x000000ff02057211 */ /* 0x000fe200000f0eff */
[----:B------:R-:W-:Y:S01]  /*0170*/  IMAD R2, R3, R16, RZ ;  /* 0x0000001003027224 */ /* 0x000fe200078e02ff */
[----:B0-----:R-:W-:-:S04]  /*0180*/  LEA R10, P0, R4, UR6, 0x3 ;  /* 0x00000006040a7c11 */ /* 0x001fc8000f8018ff */
[----:B------:R-:W-:Y:S02]  /*0190*/  LEA.HI.X R11, R4, UR7, R5, 0x3, P0 ;  /* 0x00000007040b7c11 */ /* 0x000fe400080f1c05 */
[----:B------:R-:W-:-:S03]  /*01a0*/  IADD3 R3, P0, PT, R17, R2, RZ ;  /* 0x0000000211037210 */ /* 0x000fc60007f1e0ff */
[----:B--2---:R-:W2:Y:S01]  /*01b0*/  LDG.E.64 R4, desc[UR4][R10.64+0x8] ;  /* 0x000008040a047981 */ /* 0x004ea2000c1e1b00 */
[----:B------:R-:W-:-:S03]  /*01c0*/  LEA.HI.X.SX32 R2, R2, RZ, 0x1, P0 ;  /* 0x000000ff02027211 */ /* 0x000fc600000f0eff */
[----:B------:R-:W2:Y:S01]  /*01d0*/  LDG.E.64 R6, desc[UR4][R10.64+-0x8] ;  /* 0xfffff8040a067981 */ /* 0x000ea2000c1e1b00 */
[----:B------:R-:W-:-:S04]  /*01e0*/  LEA R12, P0, R3, UR6, 0x3 ;  /* 0x00000006030c7c11 */ /* 0x000fc8000f8018ff */
[----:B------:R-:W-:-:S05]  /*01f0*/  LEA.HI.X R13, R3, UR7, R2, 0x3, P0 ;  /* 0x00000007030d7c11 */ /* 0x000fca00080f1c02 */
[----:B------:R-:W3:Y:S04]  /*0200*/  LDG.E.64 R8, desc[UR4][R12.64+0x8] ;  /* 0x000008040c087981 */ /* 0x000ee8000c1e1b00 */
[----:B------:R-:W4:Y:S01]  /*0210*/  LDG.E.64 R2, desc[UR4][R12.64+-0x8] ;  /* 0xfffff8040c027981 */ /* 0x000f22000c1e1b00 */
[----:B------:R-:W-:-:S04]  /*0220*/  IMAD R0, R0, R16, R17 ;  /* 0x0000001000007224 */ /* 0x000fc800078e0211 */
[----:B-1----:R-:W-:-:S06]  /*0230*/  IMAD.WIDE R14, R0, 0x8, R14 ;  /* 0x00000008000e7825 */ /* 0x002fcc00078e020e */
[----:B------:R-:W5:Y:S01]  /*0240*/  LDG.E.64 R14, desc[UR4][R14.64] ;  /* 0x000000040e0e7981 */ /* 0x000f62000c1e1b00 */
[----:B--2---:R-:W-:-:S06]  /*0250*/  DSETP.GT.AND P0, PT, R4, R6, PT ;  /* 0x000000060400722a */ /* 0x004fcc0003f04000 */
[----:B------:R-:W-:Y:S02]  /*0260*/  FSEL R10, R6, R4, P0 ;  /* 0x00000004060a7208 */ /* 0x000fe40000000000 */
[----:B------:R-:W-:Y:S02]  /*0270*/  FSEL R11, R7, R5, P0 ;  /* 0x00000005070b7208 */ /* 0x000fe40000000000 */
[----:B------:R-:W-:Y:S02]  /*0280*/  FSEL R6, R4, R6, P0 ;  /* 0x0000000604067208 */ /* 0x000fe40000000000 */
[----:B------:R-:W-:Y:S02]  /*0290*/  FSEL R7, R5, R7, P0 ;  /* 0x0000000705077208 */ /* 0x000fe40000000000 */
[----:B---3--:R-:W-:-:S06]  /*02a0*/  DSETP.GT.AND P1, PT, R10, R8, PT ;  /* 0x000000080a00722a */ /* 0x008fcc0003f24000 */
[----:B------:R-:W-:Y:S02]  /*02b0*/  FSEL R16, R10, R8, P1 ;  /* 0x000000080a107208 */ /* 0x000fe40000800000 */
[----:B------:R-:W-:Y:S02]  /*02c0*/  FSEL R17, R11, R9, P1 ;  /* 0x000000090b117208 */ /* 0x000fe40000800000 */
[----:B------:R-:W-:Y:S02]  /*02d0*/  FSEL R4, R8, R10, P1 ;  /* 0x0000000a08047208 */ /* 0x000fe40000800000 */
[----:B------:R-:W-:Y:S02]  /*02e0*/  FSEL R5, R9, R11, P1 ;  /* 0x0000000b09057208 */ /* 0x000fe40000800000 */
[----:B------:R-:W-:Y:S01]  /*02f0*/  DSETP.GT.AND P1, PT, R6, R16, PT ;  /* 0x000000100600722a */ /* 0x000fe20003f24000 */
[----:B------:R-:W0:Y:S03]  /*0300*/  LDC.64 R8, c[0x0][0x380] ;  /* 0x0000e000ff087b82 */ /* 0x000e260000000a00 */
[----:B----4-:R-:W-:-:S02]  /*0310*/  DSETP.GT.AND P0, PT, R4, R2, PT ;  /* 0x000000020400722a */ /* 0x010fc40003f04000 */
[----:B------:R-:W-:Y:S02]  /*0320*/  FSEL R6, R16, R6, P1 ;  /* 0x0000000610067208 */ /* 0x000fe40000800000 */
[----:B------:R-:W-:Y:S02]  /*0330*/  FSEL R7, R17, R7, P1 ;  /* 0x0000000711077208 */ /* 0x000fe40000800000 */
[----:B------:R-:W-:Y:S02]  /*0340*/  FSEL R2, R4, R2, P0 ;  /* 0x0000000204027208 */ /* 0x000fe40000000000 */
[----:B------:R-:W-:-:S06]  /*0350*/  FSEL R3, R5, R3, P0 ;  /* 0x0000000305037208 */ /* 0x000fcc0000000000 */
[----:B------:R-:W-:-:S06]  /*0360*/  DSETP.GT.AND P0, PT, R6, R2, PT ;  /* 0x000000020600722a */ /* 0x000fcc0003f04000 */
[----:B------:R-:W-:Y:S02]  /*0370*/  FSEL R2, R2, R6, P0 ;  /* 0x0000000602027208 */ /* 0x000fe40000000000 */
[----:B------:R-:W-:-:S06]  /*0380*/  FSEL R3, R3, R7, P0 ;  /* 0x0000000703037208 */ /* 0x000fcc0000000000 */
[----:B-----5:R-:W-:Y:S01]  /*0390*/  DADD R14, R14, R2 ;  /* 0x000000000e0e7229 */ /* 0x020fe20000000002 */
[----:B0-----:R-:W-:-:S06]  /*03a0*/  IMAD.WIDE R2, R0, 0x8, R8 ;  /* 0x0000000800027825 */ /* 0x001fcc00078e0208 */
[----:B------:R-:W-:Y:S01]  /*03b0*/  STG.E.64 desc[UR4][R2.64], R14 ;  /* 0x0000000e02007986 */ /* 0x000fe2000c101b04 */
[----:B------:R-:W-:Y:S05]  /*03c0*/  EXIT ;  /* 0x000000000000794d */ /* 0x000fea0003800000 */
.L_x_10:
        /* <DEDUP_REMOVED lines=11> */
.L_x_13:


//--------------------- .nv.shared._Z12finalize_sumPdS_i --------------------------
	.section	.nv.shared._Z12finalize_sumPdS_i,"aw",@nobits
	.sectionflags	@""
	.align	16
	.zero		1024


//--------------------- .nv.shared.reserved.0     --------------------------
	.section	.nv.shared.reserved.0,"aw",@nobits
	.weak		__nv_reservedSMEM_offset_0_alias
	.size		__nv_reservedSMEM_offset_0_alias, 0, 64
	.other		__nv_reservedSMEM_offset_0_alias,@"STO_CUDA_RESERVED_SHARED STV_DEFAULT"
__nv_reservedSMEM_offset_0_alias:
	.zero		0
	.zero		64


//--------------------- .nv.shared._Z20compute_verificationPdiS_S_ --------------------------
	.section	.nv.shared._Z20compute_verificationPdiS_S_,"aw",@nobits
	.sectionflags	@""
	.align	16
.nv.shared._Z20compute_verificationPdiS_S_:
	.zero		9216


//--------------------- .nv.shared._Z13matrix_updatePdS_i --------------------------
	.section	.nv.shared._Z13matrix_updatePdS_i,"aw",@nobits
	.sectionflags	@""
	.align	16
	.zero		1024


//--------------------- .nv.constant0._Z12finalize_sumPdS_i --------------------------
	.section	.nv.constant0._Z12finalize_sumPdS_i,"a",@progbits
	.sectionflags	@""
	.align	4
.nv.constant0._Z12finalize_sumPdS_i:
	.zero		916


//--------------------- .nv.constant0._Z20compute_verificationPdiS_S_ --------------------------
	.section	.nv.constant0._Z20compute_verificationPdiS_S_,"a",@progbits
	.sectionflags	@""
	.align	4
.nv.constant0._Z20compute_verificationPdiS_S_:
	.zero		928


//--------------------- .nv.constant0._Z13matrix_updatePdS_i --------------------------
	.section	.nv.constant0._Z13matrix_updatePdS_i,"a",@progbits
	.sectionflags	@""
	.align	4
.nv.constant0._Z13matrix_updatePdS_i:
	.zero		916


//--------------------- SYMBOLS --------------------------

	.type		.nv.reservedSmem.offset0,@object
	.size		.nv.reservedSmem.offset0,0x4
	.type		.nv.reservedSmem.cap,@object
	.size		.nv.reservedSmem.cap,0x4
